	.headerflags	@"EF_CUDA_TEXMODE_UNIFIED EF_CUDA_64BIT_ADDRESS EF_CUDA_ACCELERATORS EF_CUDA_SM90 EF_CUDA_VIRTUAL_SM(EF_CUDA_SM90)"
	.elftype	@"ET_EXEC"


//--------------------- .nv.info                  --------------------------
	.section	.nv.info,"",@"SHT_CUDA_INFO"
	.align	4


	//----- nvinfo : EIATTR_REGCOUNT
	.align		4
        /*0000*/ 	.byte	0x04, 0x2f
        /*0002*/ 	.short	(.L_1 - .L_0)
	.align		4
.L_0:
        /*0004*/ 	.word	index@(triton_poi_fused_7)
        /*0008*/ 	.word	0x0000001e


	//----- nvinfo : EIATTR_MIN_STACK_SIZE
	.align		4
.L_1:
        /*000c*/ 	.byte	0x04, 0x12
        /*000e*/ 	.short	(.L_3 - .L_2)
	.align		4
.L_2:
        /*0010*/ 	.word	index@(triton_poi_fused_7)
        /*0014*/ 	.word	0x00000000


	//----- nvinfo : EIATTR_FRAME_SIZE
	.align		4
.L_3:
        /*0018*/ 	.byte	0x04, 0x11
        /*001a*/ 	.short	(.L_5 - .L_4)
	.align		4
.L_4:
        /*001c*/ 	.word	index@(triton_poi_fused_7)
        /*0020*/ 	.word	0x00000000


	//----- nvinfo : EIATTR_MIN_STACK_SIZE
	.align		4
.L_5:
        /*0024*/ 	.byte	0x04, 0x12
        /*0026*/ 	.short	(.L_7 - .L_6)
	.align		4
.L_6:
        /*0028*/ 	.word	index@(triton_poi_fused_7)
        /*002c*/ 	.word	0x00000000
.L_7:


//--------------------- .nv.info.triton_poi_fused_7 --------------------------
	.section	.nv.info.triton_poi_fused_7,"",@"SHT_CUDA_INFO"
	.sectionflags	@""
	.align	4


	//----- nvinfo : EIATTR_CUDA_API_VERSION
	.align		4
        /*0000*/ 	.byte	0x04, 0x37
        /*0002*/ 	.short	(.L_9 - .L_8)
.L_8:
        /*0004*/ 	.word	0x0000007c


	//----- nvinfo : EIATTR_KPARAM_INFO
	.align		4
.L_9:
        /*0008*/ 	.byte	0x04, 0x17
        /*000a*/ 	.short	(.L_11 - .L_10)
.L_10:
        /*000c*/ 	.word	0x00000000
        /*0010*/ 	.short	0x0003
        /*0012*/ 	.short	0x0014
        /*0014*/ 	.byte	0x00, 0xf0, 0x11, 0x00


	//----- nvinfo : EIATTR_KPARAM_INFO
	.align		4
.L_11:
        /*0018*/ 	.byte	0x04, 0x17
        /*001a*/ 	.short	(.L_13 - .L_12)
.L_12:
        /*001c*/ 	.word	0x00000000
        /*0020*/ 	.short	0x0002
        /*0022*/ 	.short	0x0010
        /*0024*/ 	.byte	0x00, 0xf0, 0x11, 0x00


	//----- nvinfo : EIATTR_KPARAM_INFO
	.align		4
.L_13:
        /*0028*/ 	.byte	0x04, 0x17
        /*002a*/ 	.short	(.L_15 - .L_14)
.L_14:
        /*002c*/ 	.word	0x00000000
        /*0030*/ 	.short	0x0001
        /*0032*/ 	.short	0x0008
        /*0034*/ 	.byte	0x00, 0xf4, 0x21, 0x00


	//----- nvinfo : EIATTR_KPARAM_INFO
	.align		4
.L_15:
        /*0038*/ 	.byte	0x04, 0x17
        /*003a*/ 	.short	(.L_17 - .L_16)
.L_16:
        /*003c*/ 	.word	0x00000000
        /*0040*/ 	.short	0x0000
        /*0042*/ 	.short	0x0000
        /*0044*/ 	.byte	0x00, 0xf4, 0x21, 0x00


	//----- nvinfo : EIATTR_SPARSE_MMA_MASK
	.align		4
.L_17:
        /*0048*/ 	.byte	0x03, 0x50
        /*004a*/ 	.short	0x0000


	//----- nvinfo : EIATTR_MAXREG_COUNT
	.align		4
        /*004c*/ 	.byte	0x03, 0x1b
        /*004e*/ 	.short	0x00ff


	//----- nvinfo : EIATTR_EXIT_INSTR_OFFSETS
	.align		4
        /*0050*/ 	.byte	0x04, 0x1c
        /*0052*/ 	.short	(.L_19 - .L_18)


	//   ....[0]....
.L_18:
        /*0054*/ 	.word	0x000005f0


	//   ....[1]....
        /*0058*/ 	.word	0x00000640


	//----- nvinfo : EIATTR_REQNTID
	.align		4
.L_19:
        /*005c*/ 	.byte	0x04, 0x10
        /*005e*/ 	.short	(.L_21 - .L_20)
.L_20:
        /*0060*/ 	.word	0x00000080
        /*0064*/ 	.word	0x00000001
        /*0068*/ 	.word	0x00000001


	//----- nvinfo : EIATTR_CBANK_PARAM_SIZE
	.align		4
.L_21:
        /*006c*/ 	.byte	0x03, 0x19
        /*006e*/ 	.short	0x0018


	//----- nvinfo : EIATTR_PARAM_CBANK
	.align		4
        /*0070*/ 	.byte	0x04, 0x0a
        /*0072*/ 	.short	(.L_23 - .L_22)
	.align		4
.L_22:
        /*0074*/ 	.word	index@(.nv.constant0.triton_poi_fused_7)
        /*0078*/ 	.short	0x0210
        /*007a*/ 	.short	0x0018


	//----- nvinfo : EIATTR_SW_WAR
	.align		4
.L_23:
        /*007c*/ 	.byte	0x04, 0x36
        /*007e*/ 	.short	(.L_25 - .L_24)
.L_24:
        /*0080*/ 	.word	0x00000008
.L_25:


//--------------------- .nv.callgraph             --------------------------
	.section	.nv.callgraph,"",@"SHT_CUDA_CALLGRAPH"
	.align	4
	.sectionentsize	8
	.align		4
        /*0000*/ 	.word	0x00000000
	.align		4
        /*0004*/ 	.word	0xffffffff
	.align		4
        /*0008*/ 	.word	0x00000000
	.align		4
        /*000c*/ 	.word	0xfffffffe
	.align		4
        /*0010*/ 	.word	0x00000000
	.align		4
        /*0014*/ 	.word	0xfffffffd
	.align		4
        /*0018*/ 	.word	0x00000000
	.align		4
        /*001c*/ 	.word	0xfffffffc


//--------------------- .text.triton_poi_fused_7  --------------------------
	.section	.text.triton_poi_fused_7,"ax",@progbits
	.sectionflags	@"SHF_BARRIERS=1"
	.align	128
        .global         triton_poi_fused_7
        .type           triton_poi_fused_7,@function
        .size           triton_poi_fused_7,(.L_x_1 - triton_poi_fused_7)
        .other          triton_poi_fused_7,@"STO_CUDA_ENTRY STV_DEFAULT"
triton_poi_fused_7:
.text.triton_poi_fused_7:
[----:B------:R-:W0:Y:S01]  /*0000*/  LDC R1, c[0x0][0x28] ;  /* 0x00000a00ff017b82 */ /* 0x000e220000000800 */
[----:B------:R-:W1:Y:S07]  /*0010*/  S2R R0, SR_CTAID.X ;  /* 0x0000000000007919 */ /* 0x000e6e0000002500 */
[----:B------:R-:W2:Y:S01]  /*0020*/  LDC.64 R14, c[0x0][0x210] ;  /* 0x00008400ff0e7b82 */ /* 0x000ea20000000a00 */
[----:B------:R-:W-:Y:S01]  /*0030*/  IMAD.MOV.U32 R19, RZ, RZ, RZ ;  /* 0x000000ffff137224 */ /* 0x000fe200078e00ff */
[----:B------:R-:W-:Y:S01]  /*0040*/  ULDC.64 UR6, c[0x0][0x208] ;  /* 0x0000820000067ab9 */ /* 0x000fe20000000a00 */
[----:B------:R-:W3:Y:S01]  /*0050*/  S2R R21, SR_TID.X ;  /* 0x0000000000157919 */ /* 0x000ee20000002100 */
[----:B------:R-:W4:Y:S01]  /*0060*/  S2R R18, SR_CTAID.Y ;  /* 0x0000000000127919 */ /* 0x000f220000002600 */
[----:B------:R-:W-:-:S02]  /*0070*/  IMAD.MOV.U32 R20, RZ, RZ, RZ ;  /* 0x000000ffff147224 */ /* 0x000fc400078e00ff */
[----:B-1----:R-:W-:Y:S01]  /*0080*/  IMAD.SHL.U32 R0, R0, 0x10, RZ ;  /* 0x0000001000007824 */ /* 0x002fe200078e00ff */
[----:B---3--:R-:W-:-:S04]  /*0090*/  SHF.R.U32.HI R17, RZ, 0x4, R21 ;  /* 0x00000004ff117819 */ /* 0x008fc80000011615 */
[----:B------:R-:W-:Y:S01]  /*00a0*/  LOP3.LUT R6, R0, 0xf, R21, 0xf8, !PT ;  /* 0x0000000f00067812 */ /* 0x000fe200078ef815 */
[----:B----4-:R-:W-:Y:S01]  /*00b0*/  IMAD.SHL.U32 R16, R18, 0x40, RZ ;  /* 0x0000004012107824 */ /* 0x010fe200078e00ff */
[----:B------:R-:W-:Y:S02]  /*00c0*/  SGXT.U32 R17, R17, 0x3 ;  /* 0x000000031111781a */ /* 0x000fe40000000000 */
[----:B------:R-:W-:Y:S02]  /*00d0*/  ISETP.GE.AND P0, PT, R6, 0x9, PT ;  /* 0x000000090600780c */ /* 0x000fe40003f06270 */
[----:B------:R-:W-:Y:S02]  /*00e0*/  LOP3.LUT R2, R16, R17, RZ, 0xfc, !PT ;  /* 0x0000001110027212 */ /* 0x000fe400078efcff */
[----:B------:R-:W-:Y:S02]  /*00f0*/  LOP3.LUT R3, R16, 0x8, R17, 0xfe, !PT ;  /* 0x0000000810037812 */ /* 0x000fe400078efe11 */
[----:B------:R-:W-:Y:S01]  /*0100*/  LOP3.LUT R4, R16, 0x10, R17, 0xfe, !PT ;  /* 0x0000001010047812 */ /* 0x000fe200078efe11 */
[--C-:B------:R-:W-:Y:S01]  /*0110*/  IMAD R27, R2, 0x9, R6.reuse ;  /* 0x00000009021b7824 */ /* 0x100fe200078e0206 */
[----:B------:R-:W-:Y:S01]  /*0120*/  LOP3.LUT R7, R16, 0x18, R17, 0xfe, !PT ;  /* 0x0000001810077812 */ /* 0x000fe200078efe11 */
[--C-:B------:R-:W-:Y:S01]  /*0130*/  IMAD R3, R3, 0x9, R6.reuse ;  /* 0x0000000903037824 */ /* 0x100fe200078e0206 */
[----:B------:R-:W-:Y:S01]  /*0140*/  LOP3.LUT R9, R16, 0x20, R17, 0xfe, !PT ;  /* 0x0000002010097812 */ /* 0x000fe200078efe11 */
[--C-:B------:R-:W-:Y:S01]  /*0150*/  IMAD R5, R4, 0x9, R6.reuse ;  /* 0x0000000904057824 */ /* 0x100fe200078e0206 */
[----:B------:R-:W-:Y:S01]  /*0160*/  LOP3.LUT R11, R16, 0x28, R17, 0xfe, !PT ;  /* 0x00000028100b7812 */ /* 0x000fe200078efe11 */
[----:B------:R-:W-:Y:S01]  /*0170*/  IMAD R7, R7, 0x9, R6 ;  /* 0x0000000907077824 */ /* 0x000fe200078e0206 */
[----:B------:R-:W-:Y:S01]  /*0180*/  LOP3.LUT R13, R16, 0x30, R17, 0xfe, !PT ;  /* 0x00000030100d7812 */ /* 0x000fe200078efe11 */
[----:B--2---:R-:W-:Y:S01]  /*0190*/  IMAD.WIDE R26, R27, 0x4, R14 ;  /* 0x000000041b1a7825 */ /* 0x004fe200078e020e */
[----:B------:R-:W-:-:S03]  /*01a0*/  LOP3.LUT R23, R16, 0x38, R17, 0xfe, !PT ;  /* 0x0000003810177812 */ /* 0x000fc600078efe11 */
[--C-:B------:R-:W-:Y:S01]  /*01b0*/  IMAD R9, R9, 0x9, R6.reuse ;  /* 0x0000000909097824 */ /* 0x100fe200078e0206 */
[----:B------:R1:W2:Y:S01]  /*01c0*/  @!P0 LDG.E.EL R19, desc[UR6][R26.64] ;  /* 0x000000061a138981 */ /* 0x0002a2000c2e1900 */
[--C-:B------:R-:W-:Y:S02]  /*01d0*/  IMAD R11, R11, 0x9, R6.reuse ;  /* 0x000000090b0b7824 */ /* 0x100fe400078e0206 */
[--C-:B------:R-:W-:Y:S02]  /*01e0*/  IMAD R13, R13, 0x9, R6.reuse ;  /* 0x000000090d0d7824 */ /* 0x100fe400078e0206 */
[----:B------:R-:W-:Y:S02]  /*01f0*/  IMAD R23, R23, 0x9, R6 ;  /* 0x0000000917177824 */ /* 0x000fe400078e0206 */
[----:B------:R-:W-:Y:S01]  /*0200*/  IMAD.WIDE R2, R3, 0x4, R14 ;  /* 0x0000000403027825 */ /* 0x000fe200078e020e */
[----:B------:R-:W-:-:S03]  /*0210*/  CS2R R24, SRZ ;  /* 0x0000000000187805 */ /* 0x000fc6000001ff00 */
[--C-:B------:R-:W-:Y:S01]  /*0220*/  IMAD.WIDE R4, R5, 0x4, R14.reuse ;  /* 0x0000000405047825 */ /* 0x100fe200078e020e */
[----:B-1----:R-:W-:Y:S01]  /*0230*/  CS2R R26, SRZ ;  /* 0x00000000001a7805 */ /* 0x002fe2000001ff00 */
[----:B------:R1:W3:Y:S02]  /*0240*/  @!P0 LDG.E.EL R20, desc[UR6][R2.64] ;  /* 0x0000000602148981 */ /* 0x0002e4000c2e1900 */
[----:B------:R-:W-:-:S04]  /*0250*/  IMAD.WIDE R6, R7, 0x4, R14 ;  /* 0x0000000407067825 */ /* 0x000fc800078e020e */
[--C-:B------:R-:W-:Y:S01]  /*0260*/  IMAD.WIDE R8, R9, 0x4, R14.reuse ;  /* 0x0000000409087825 */ /* 0x100fe200078e020e */
[----:B------:R-:W4:Y:S03]  /*0270*/  @!P0 LDG.E.EL R24, desc[UR6][R6.64] ;  /* 0x0000000606188981 */ /* 0x000f26000c2e1900 */
[----:B------:R-:W-:-:S04]  /*0280*/  IMAD.WIDE R10, R11, 0x4, R14 ;  /* 0x000000040b0a7825 */ /* 0x000fc800078e020e */
[--C-:B------:R-:W-:Y:S01]  /*0290*/  IMAD.WIDE R12, R13, 0x4, R14.reuse ;  /* 0x000000040d0c7825 */ /* 0x100fe200078e020e */
[----:B------:R-:W5:Y:S03]  /*02a0*/  @!P0 LDG.E.EL R25, desc[UR6][R10.64] ;  /* 0x000000060a198981 */ /* 0x000f66000c2e1900 */
[----:B------:R-:W-:Y:S01]  /*02b0*/  IMAD.WIDE R14, R23, 0x4, R14 ;  /* 0x00000004170e7825 */ /* 0x000fe200078e020e */
[----:B------:R1:W5:Y:S03]  /*02c0*/  @!P0 LDG.E.EL R27, desc[UR6][R12.64] ;  /* 0x000000060c1b8981 */ /* 0x000366000c2e1900 */
[----:B------:R-:W-:Y:S01]  /*02d0*/  IMAD.MOV.U32 R22, RZ, RZ, RZ ;  /* 0x000000ffff167224 */ /* 0x000fe200078e00ff */
[----:B------:R-:W5:Y:S01]  /*02e0*/  @!P0 LDG.E.EL R26, desc[UR6][R14.64] ;  /* 0x000000060e1a8981 */ /* 0x000f62000c2e1900 */
[----:B------:R-:W-:-:S04]  /*02f0*/  IMAD.MOV.U32 R23, RZ, RZ, RZ ;  /* 0x000000ffff177224 */ /* 0x000fc800078e00ff */
[----:B------:R-:W5:Y:S04]  /*0300*/  @!P0 LDG.E.EL R22, desc[UR6][R4.64] ;  /* 0x0000000604168981 */ /* 0x000f68000c2e1900 */
[----:B------:R1:W5:Y:S01]  /*0310*/  @!P0 LDG.E.EL R23, desc[UR6][R8.64] ;  /* 0x0000000608178981 */ /* 0x000362000c2e1900 */
[----:B------:R-:W1:Y:S02]  /*0320*/  S2UR UR5, SR_CgaCtaId ;  /* 0x00000000000579c3 */ /* 0x000e640000008800 */
[----:B-1----:R-:W-:Y:S01]  /*0330*/  IMAD.SHL.U32 R2, R21, 0x40, RZ ;  /* 0x0000004015027824 */ /* 0x002fe200078e00ff */
[----:B------:R-:W-:-:S04]  /*0340*/  UMOV UR4, 0x400 ;  /* 0x0000040000047882 */ /* 0x000fc80000000000 */
[----:B------:R-:W-:-:S04]  /*0350*/  LOP3.LUT R2, R2, 0x3c0, RZ, 0xc0, !PT ;  /* 0x000003c002027812 */ /* 0x000fc800078ec0ff */
[----:B------:R-:W-:-:S04]  /*0360*/  LOP3.LUT R3, R2, R17, RZ, 0xfc, !PT ;  /* 0x0000001102037212 */ /* 0x000fc800078efcff */
[----:B------:R-:W-:Y:S01]  /*0370*/  LEA.HI R3, R2, R3, RZ, 0x1c ;  /* 0x0000000302037211 */ /* 0x000fe200078fe0ff */
[----:B0-----:R-:W-:-:S06]  /*0380*/  UPRMT UR4, UR5, 0x654, UR4 ;  /* 0x0000065405047896 */ /* 0x001fcc0008000004 */
[----:B------:R-:W-:Y:S02]  /*0390*/  LEA R12, R3, UR4, 0x2 ;  /* 0x00000004030c7c11 */ /* 0x000fe4000f8e10ff */
[----:B------:R-:W-:Y:S01]  /*03a0*/  SHF.R.U32.HI R2, RZ, 0x2, R21 ;  /* 0x00000002ff027819 */ /* 0x000fe20000011615 */
[----:B------:R-:W-:-:S03]  /*03b0*/  IMAD.SHL.U32 R21, R21, 0x4, RZ ;  /* 0x0000000415157824 */ /* 0x000fc600078e00ff */
[----:B------:R-:W-:Y:S02]  /*03c0*/  LOP3.LUT R3, R2, 0x1c, RZ, 0xc0, !PT ;  /* 0x0000001c02037812 */ /* 0x000fe400078ec0ff */
[----:B------:R-:W-:-:S05]  /*03d0*/  LOP3.LUT R8, R21, 0x1fc, RZ, 0xc0, !PT ;  /* 0x000001fc15087812 */ /* 0x000fca00078ec0ff */
[----:B------:R-:W-:-:S05]  /*03e0*/  IMAD.IADD R3, R8, 0x1, R3 ;  /* 0x0000000108037824 */ /* 0x000fca00078e0203 */
[----:B------:R-:W-:Y:S02]  /*03f0*/  LEA R4, R3, UR4, 0x2 ;  /* 0x0000000403047c11 */ /* 0x000fe4000f8e10ff */
[----:B------:R-:W-:Y:S02]  /*0400*/  SHF.R.S32.HI R3, RZ, 0x19, R18 ;  /* 0x00000019ff037819 */ /* 0x000fe40000011412 */
[----:B------:R-:W-:Y:S02]  /*0410*/  LOP3.LUT R16, R16, 0x3c, R21, 0xf8, !PT ;  /* 0x0000003c10107812 */ /* 0x000fe400078ef815 */
[----:B------:R-:W-:-:S04]  /*0420*/  SGXT R3, R3, 0x1 ;  /* 0x000000010303781a */ /* 0x000fc80000000200 */
[----:B------:R-:W-:Y:S02]  /*0430*/  LEA.HI R9, R3, R16, RZ, 0x7 ;  /* 0x0000001003097211 */ /* 0x000fe400078f38ff */
[----:B------:R-:W0:Y:S02]  /*0440*/  LDC.64 R2, c[0x0][0x218] ;  /* 0x00008600ff027b82 */ /* 0x000e240000000a00 */
[----:B------:R-:W-:Y:S02]  /*0450*/  LOP3.LUT R11, R9, 0xffffff80, RZ, 0xc0, !PT ;  /* 0xffffff80090b7812 */ /* 0x000fe400078ec0ff */
[----:B------:R-:W-:Y:S02]  /*0460*/  SHF.R.S32.HI R10, RZ, 0x7, R9 ;  /* 0x00000007ff0a7819 */ /* 0x000fe40000011409 */
[----:B------:R-:W-:Y:S01]  /*0470*/  LOP3.LUT R9, R0, R17, RZ, 0xfc, !PT ;  /* 0x0000001100097212 */ /* 0x000fe200078efcff */
[----:B------:R-:W-:Y:S01]  /*0480*/  IMAD.IADD R11, R16, 0x1, -R11 ;  /* 0x00000001100b7824 */ /* 0x000fe200078e0a0b */
[----:B------:R-:W-:-:S02]  /*0490*/  LOP3.LUT R0, R0, 0x8, R17, 0xfe, !PT ;  /* 0x0000000800007812 */ /* 0x000fc400078efe11 */
[----:B------:R-:W-:Y:S01]  /*04a0*/  ISETP.GE.AND P1, PT, R9, 0x9, PT ;  /* 0x000000090900780c */ /* 0x000fe20003f26270 */
[----:B------:R-:W-:Y:S01]  /*04b0*/  IMAD R10, R10, 0x480, R11 ;  /* 0x000004800a0a7824 */ /* 0x000fe200078e020b */
[----:B------:R-:W-:-:S03]  /*04c0*/  ISETP.GE.AND P0, PT, R0, 0x9, PT ;  /* 0x000000090000780c */ /* 0x000fc60003f06270 */
[----:B------:R-:W-:Y:S01]  /*04d0*/  IMAD R9, R9, 0x80, R10 ;  /* 0x0000008009097824 */ /* 0x000fe200078e020a */
[----:B--2---:R-:W-:Y:S04]  /*04e0*/  STS [R12], R19 ;  /* 0x000000130c007388 */ /* 0x004fe80000000800 */
[----:B---3--:R-:W-:Y:S04]  /*04f0*/  STS [R12+0x20], R20 ;  /* 0x000020140c007388 */ /* 0x008fe80000000800 */
[----:B----4-:R-:W-:Y:S04]  /*0500*/  STS [R12+0x60], R24 ;  /* 0x000060180c007388 */ /* 0x010fe80000000800 */
[----:B-----5:R-:W-:Y:S04]  /*0510*/  STS [R12+0xa0], R25 ;  /* 0x0000a0190c007388 */ /* 0x020fe80000000800 */
[----:B------:R-:W-:Y:S04]  /*0520*/  STS [R12+0xc0], R27 ;  /* 0x0000c01b0c007388 */ /* 0x000fe80000000800 */
[----:B------:R-:W-:Y:S04]  /*0530*/  STS [R12+0xe0], R26 ;  /* 0x0000e01a0c007388 */ /* 0x000fe80000000800 */
[----:B------:R-:W-:Y:S04]  /*0540*/  STS [R12+0x40], R22 ;  /* 0x000040160c007388 */ /* 0x000fe80000000800 */
[----:B------:R1:W-:Y:S01]  /*0550*/  STS [R12+0x80], R23 ;  /* 0x000080170c007388 */ /* 0x0003e20000000800 */
[----:B------:R-:W-:Y:S06]  /*0560*/  BAR.SYNC.DEFER_BLOCKING 0x0 ;  /* 0x0000000000007b1d */ /* 0x000fec0000010000 */
[----:B------:R-:W2:Y:S01]  /*0570*/  LDS.128 R4, [R4] ;  /* 0x0000000004047984 */ /* 0x000ea20000000c00 */
[----:B-1----:R-:W-:-:S04]  /*0580*/  LOP3.LUT R12, R8, 0x200, RZ, 0xfc, !PT ;  /* 0x00000200080c7812 */ /* 0x002fc800078efcff */
[----:B------:R-:W-:-:S04]  /*0590*/  SHF.R.U32.HI R12, RZ, 0x4, R12 ;  /* 0x00000004ff0c7819 */ /* 0x000fc8000001160c */
[----:B------:R-:W-:-:S05]  /*05a0*/  LOP3.LUT R11, R12, 0x3c, RZ, 0xc0, !PT ;  /* 0x0000003c0c0b7812 */ /* 0x000fca00078ec0ff */
[----:B------:R-:W-:Y:S02]  /*05b0*/  IMAD.IADD R11, R8, 0x1, R11 ;  /* 0x00000001080b7824 */ /* 0x000fe400078e020b */
[----:B0-----:R-:W-:-:S03]  /*05c0*/  IMAD.WIDE R8, R9, 0x4, R2 ;  /* 0x0000000409087825 */ /* 0x001fc600078e0202 */
[----:B------:R-:W-:Y:S02]  /*05d0*/  LEA R11, R11, UR4, 0x2 ;  /* 0x000000040b0b7c11 */ /* 0x000fe4000f8e10ff */
[----:B--2---:R0:W-:Y:S02]  /*05e0*/  @!P1 STG.E.128 desc[UR6][R8.64], R4 ;  /* 0x0000000408009986 */ /* 0x0041e4000c101d06 */
[----:B0-----:R-:W-:Y:S05]  /*05f0*/  @P0 EXIT ;  /* 0x000000000000094d */ /* 0x001fea0003800000 */
[----:B------:R-:W1:Y:S01]  /*0600*/  LDS.128 R12, [R11+0x800] ;  /* 0x000800000b0c7984 */ /* 0x000e620000000c00 */
[----:B0-----:R-:W-:-:S04]  /*0610*/  IMAD R5, R0, 0x80, R10 ;  /* 0x0000008000057824 */ /* 0x001fc800078e020a */
[----:B------:R-:W-:-:S05]  /*0620*/  IMAD.WIDE R2, R5, 0x4, R2 ;  /* 0x0000000405027825 */ /* 0x000fca00078e0202 */
[----:B-1----:R-:W-:Y:S01]  /*0630*/  STG.E.128 desc[UR6][R2.64], R12 ;  /* 0x0000000c02007986 */ /* 0x002fe2000c101d06 */
[----:B------:R-:W-:Y:S05]  /*0640*/  EXIT ;  /* 0x000000000000794d */ /* 0x000fea0003800000 */
.L_x_0:
[----:B------:R-:W-:-:S00]  /*0650*/  BRA `(.L_x_0) ;  /* 0xfffffffc00fc7947 */ /* 0x000fc0000383ffff */
[----:B------:R-:W-:-:S00]  /*0660*/  NOP ;  /* 0x0000000000007918 */ /* 0x000fc00000000000 */
        /* <DEDUP_REMOVED lines=9> */
.L_x_1:


//--------------------- .nv.shared.triton_poi_fused_7 --------------------------
	.section	.nv.shared.triton_poi_fused_7,"aw",@nobits
	.sectionflags	@""
	.align	16
	.zero		1024


//--------------------- .nv.constant0.triton_poi_fused_7 --------------------------
	.section	.nv.constant0.triton_poi_fused_7,"a",@progbits
	.sectionflags	@""
	.align	4
.nv.constant0.triton_poi_fused_7:
	.zero		552
